//
// Generated by NVIDIA NVVM Compiler
//
// Compiler Build ID: CL-36424714
// Cuda compilation tools, release 13.0, V13.0.88
// Based on NVVM 20.0.0
//

.version 9.0
.target sm_100
.address_size 64

	// .globl	_Z9addKernelPiS_S_

.visible .entry _Z9addKernelPiS_S_(
	.param .u64 .ptr .align 1 _Z9addKernelPiS_S__param_0,
	.param .u64 .ptr .align 1 _Z9addKernelPiS_S__param_1,
	.param .u64 .ptr .align 1 _Z9addKernelPiS_S__param_2
)
{
	.reg .pred 	%p<9>;
	.reg .b32 	%r<108>;
	.reg .b64 	%rd<65>;

	ld.param.u64 	%rd13, [_Z9addKernelPiS_S__param_0];
	ld.param.u64 	%rd14, [_Z9addKernelPiS_S__param_1];
	cvta.to.global.u64 	%rd1, %rd14;
	cvta.to.global.u64 	%rd2, %rd13;
	mov.u32 	%r29, %tid.x;
	mov.u32 	%r1, %tid.y;
	mov.u32 	%r2, %ntid.x;
	mul.lo.s32 	%r3, %r2, %r29;
	setp.lt.u32 	%p1, %r2, 8;
	mov.b32 	%r102, 0;
	mov.u32 	%r107, %r102;
	@%p1 bra 	$L__BB0_3;
	and.b32  	%r31, %r2, -8;
	neg.s32 	%r96, %r31;
	shl.b32 	%r32, %r2, 1;
	add.s32 	%r33, %r1, %r32;
	mul.wide.u32 	%rd3, %r33, 4;
	mad.lo.s32 	%r34, %r2, 3, %r1;
	mul.wide.u32 	%rd4, %r34, 4;
	mad.lo.s32 	%r35, %r2, 5, %r1;
	mul.wide.u32 	%rd5, %r35, 4;
	mad.lo.s32 	%r36, %r2, 7, %r1;
	mul.wide.u32 	%rd6, %r36, 4;
	mul.wide.u32 	%rd15, %r3, 4;
	add.s64 	%rd16, %rd15, %rd2;
	add.s64 	%rd63, %rd16, 16;
	mov.b32 	%r107, 0;
	mov.u64 	%rd64, %rd1;
$L__BB0_2:
	.pragma "nounroll";
	and.b32  	%r102, %r2, 2040;
	ld.global.u32 	%r37, [%rd63+-16];
	mul.wide.u32 	%rd17, %r1, 4;
	add.s64 	%rd18, %rd64, %rd17;
	ld.global.u32 	%r38, [%rd18];
	mad.lo.s32 	%r39, %r38, %r37, %r107;
	ld.global.u32 	%r40, [%rd63+-12];
	add.s32 	%r41, %r1, %r2;
	mul.wide.u32 	%rd19, %r41, 4;
	add.s64 	%rd20, %rd64, %rd19;
	ld.global.u32 	%r42, [%rd20];
	mad.lo.s32 	%r43, %r42, %r40, %r39;
	ld.global.u32 	%r44, [%rd63+-8];
	add.s64 	%rd21, %rd64, %rd3;
	ld.global.u32 	%r45, [%rd21];
	mad.lo.s32 	%r46, %r45, %r44, %r43;
	ld.global.u32 	%r47, [%rd63+-4];
	add.s64 	%rd22, %rd64, %rd4;
	ld.global.u32 	%r48, [%rd22];
	mad.lo.s32 	%r49, %r48, %r47, %r46;
	ld.global.u32 	%r50, [%rd63];
	shl.b32 	%r51, %r2, 2;
	add.s32 	%r52, %r1, %r51;
	mul.wide.u32 	%rd23, %r52, 4;
	add.s64 	%rd24, %rd64, %rd23;
	ld.global.u32 	%r53, [%rd24];
	mad.lo.s32 	%r54, %r53, %r50, %r49;
	ld.global.u32 	%r55, [%rd63+4];
	add.s64 	%rd25, %rd64, %rd5;
	ld.global.u32 	%r56, [%rd25];
	mad.lo.s32 	%r57, %r56, %r55, %r54;
	ld.global.u32 	%r58, [%rd63+8];
	mad.lo.s32 	%r59, %r2, 6, %r1;
	mul.wide.u32 	%rd26, %r59, 4;
	add.s64 	%rd27, %rd64, %rd26;
	ld.global.u32 	%r60, [%rd27];
	mad.lo.s32 	%r61, %r60, %r58, %r57;
	ld.global.u32 	%r62, [%rd63+12];
	add.s64 	%rd28, %rd64, %rd6;
	ld.global.u32 	%r63, [%rd28];
	mad.lo.s32 	%r107, %r63, %r62, %r61;
	add.s32 	%r96, %r96, 8;
	mul.wide.u32 	%rd29, %r2, 32;
	add.s64 	%rd64, %rd64, %rd29;
	add.s64 	%rd63, %rd63, 32;
	setp.ne.s32 	%p2, %r96, 0;
	@%p2 bra 	$L__BB0_2;
$L__BB0_3:
	and.b32  	%r13, %r2, 7;
	setp.eq.s32 	%p3, %r13, 0;
	@%p3 bra 	$L__BB0_11;
	and.b32  	%r14, %r2, 3;
	setp.lt.u32 	%p4, %r13, 4;
	@%p4 bra 	$L__BB0_6;
	add.s32 	%r65, %r102, %r3;
	mul.wide.u32 	%rd30, %r65, 4;
	add.s64 	%rd31, %rd2, %rd30;
	ld.global.u32 	%r66, [%rd31];
	mad.lo.s32 	%r67, %r102, %r2, %r1;
	mul.wide.u32 	%rd32, %r67, 4;
	add.s64 	%rd33, %rd1, %rd32;
	ld.global.u32 	%r68, [%rd33];
	mad.lo.s32 	%r69, %r68, %r66, %r107;
	cvt.u64.u32 	%rd34, %r3;
	cvt.u64.u32 	%rd35, %r102;
	add.s64 	%rd36, %rd35, %rd34;
	shl.b64 	%rd37, %rd36, 2;
	add.s64 	%rd38, %rd2, %rd37;
	ld.global.u32 	%r70, [%rd38+4];
	add.s32 	%r71, %r67, %r2;
	mul.wide.s32 	%rd39, %r2, 4;
	add.s64 	%rd40, %rd33, %rd39;
	ld.global.u32 	%r72, [%rd40];
	mad.lo.s32 	%r73, %r72, %r70, %r69;
	ld.global.u32 	%r74, [%rd38+8];
	add.s32 	%r75, %r71, %r2;
	add.s64 	%rd41, %rd40, %rd39;
	ld.global.u32 	%r76, [%rd41];
	mad.lo.s32 	%r77, %r76, %r74, %r73;
	ld.global.u32 	%r78, [%rd38+12];
	add.s32 	%r79, %r75, %r2;
	mul.wide.u32 	%rd42, %r79, 4;
	add.s64 	%rd43, %rd1, %rd42;
	ld.global.u32 	%r80, [%rd43];
	mad.lo.s32 	%r107, %r80, %r78, %r77;
	add.s32 	%r102, %r102, 4;
$L__BB0_6:
	setp.eq.s32 	%p5, %r14, 0;
	@%p5 bra 	$L__BB0_11;
	setp.eq.s32 	%p6, %r14, 1;
	@%p6 bra 	$L__BB0_9;
	add.s32 	%r82, %r102, %r3;
	mul.wide.u32 	%rd44, %r82, 4;
	add.s64 	%rd45, %rd2, %rd44;
	ld.global.u32 	%r83, [%rd45];
	mad.lo.s32 	%r84, %r102, %r2, %r1;
	mul.wide.u32 	%rd46, %r84, 4;
	add.s64 	%rd47, %rd1, %rd46;
	ld.global.u32 	%r85, [%rd47];
	mad.lo.s32 	%r86, %r85, %r83, %r107;
	cvt.u64.u32 	%rd48, %r3;
	cvt.u64.u32 	%rd49, %r102;
	add.s64 	%rd50, %rd49, %rd48;
	shl.b64 	%rd51, %rd50, 2;
	add.s64 	%rd52, %rd2, %rd51;
	ld.global.u32 	%r87, [%rd52+4];
	add.s32 	%r88, %r84, %r2;
	mul.wide.u32 	%rd53, %r88, 4;
	add.s64 	%rd54, %rd1, %rd53;
	ld.global.u32 	%r89, [%rd54];
	mad.lo.s32 	%r107, %r89, %r87, %r86;
	add.s32 	%r102, %r102, 2;
$L__BB0_9:
	and.b32  	%r90, %r2, 1;
	setp.eq.b32 	%p7, %r90, 1;
	not.pred 	%p8, %p7;
	@%p8 bra 	$L__BB0_11;
	add.s32 	%r91, %r102, %r3;
	mul.wide.u32 	%rd55, %r91, 4;
	add.s64 	%rd56, %rd2, %rd55;
	ld.global.u32 	%r92, [%rd56];
	mad.lo.s32 	%r93, %r102, %r2, %r1;
	mul.wide.u32 	%rd57, %r93, 4;
	add.s64 	%rd58, %rd1, %rd57;
	ld.global.u32 	%r94, [%rd58];
	mad.lo.s32 	%r107, %r94, %r92, %r107;
$L__BB0_11:
	ld.param.u64 	%rd62, [_Z9addKernelPiS_S__param_2];
	cvta.to.global.u64 	%rd59, %rd62;
	add.s32 	%r95, %r3, %r1;
	mul.wide.u32 	%rd60, %r95, 4;
	add.s64 	%rd61, %rd59, %rd60;
	st.global.u32 	[%rd61], %r107;
	ret;

}


// ===== COMPILED SASS (sm_100) =====

	.target	sm_100

	.elftype	@"ET_EXEC"


//--------------------- .note.nv.tkinfo           --------------------------
	.section	.note.nv.tkinfo,"",@"SHT_NOTE"
	.sectionflags	@"SHF_NOTE_NV_TKINFO"
	.tkinfo
        /*0018*/ 	.word	0x00000002
        /*0030*/ 	.string	""
        /*0030*/ 	.string	"ptxas"
        /*0030*/ 	.string	"Cuda compilation tools, release 13.0, V13.0.88"
        /*0030*/ 	.string	"Build cuda_13.0.r13.0/compiler.36424714_0"
        /*0030*/ 	.string	"-arch sm_100 -m 64 "



//--------------------- .note.nv.cuinfo           --------------------------
	.section	.note.nv.cuinfo,"",@"SHT_NOTE"
	.sectionflags	@"SHF_NOTE_NV_CUINFO"
        /*0018*/ 	.short	0x0002
        /*001a*/ 	.short	0x0064
        /*001c*/ 	.short	0x0082
	.zero		2


//--------------------- .nv.info                  --------------------------
	.section	.nv.info,"",@"SHT_CUDA_INFO"
	.align	4


	//----- nvinfo : EIATTR_REGCOUNT
	.align		4
        /*0000*/ 	.byte	0x04, 0x2f
        /*0002*/ 	.short	(.L_1 - .L_0)
	.align		4
.L_0:
        /*0004*/ 	.word	index@(_Z9addKernelPiS_S_)
        /*0008*/ 	.word	0x00000020


	//----- nvinfo : EIATTR_FRAME_SIZE
	.align		4
.L_1:
        /*000c*/ 	.byte	0x04, 0x11
        /*000e*/ 	.short	(.L_3 - .L_2)
	.align		4
.L_2:
        /*0010*/ 	.word	index@(_Z9addKernelPiS_S_)
        /*0014*/ 	.word	0x00000000


	//----- nvinfo : EIATTR_MIN_STACK_SIZE
	.align		4
.L_3:
        /*0018*/ 	.byte	0x04, 0x12
        /*001a*/ 	.short	(.L_5 - .L_4)
	.align		4
.L_4:
        /*001c*/ 	.word	index@(_Z9addKernelPiS_S_)
        /*0020*/ 	.word	0x00000000
.L_5:


//--------------------- .nv.compat                --------------------------
	.section	.nv.compat,"",@"SHT_CUDA_COMPAT_INFO"
	.align	4
        /*0000*/ 	.byte	0x02, 0x09, 0x00, 0x00, 0x02, 0x02, 0x01, 0x00, 0x02, 0x05, 0x05, 0x00, 0x03, 0x07, 0x01, 0x01
        /*0010*/ 	.byte	0x02, 0x03, 0x00, 0x00, 0x02, 0x06, 0x01, 0x00, 0x04, 0x0b, 0x08, 0x00, 0x09, 0x00, 0x00, 0x00
        /*0020*/ 	.byte	0x00, 0x00, 0x00, 0x00


//--------------------- .nv.info._Z9addKernelPiS_S_ --------------------------
	.section	.nv.info._Z9addKernelPiS_S_,"",@"SHT_CUDA_INFO"
	.sectionflags	@""
	.align	4


	//----- nvinfo : EIATTR_CUDA_API_VERSION
	.align		4
        /*0000*/ 	.byte	0x04, 0x37
        /*0002*/ 	.short	(.L_7 - .L_6)
.L_6:
        /*0004*/ 	.word	0x00000082


	//----- nvinfo : EIATTR_KPARAM_INFO
	.align		4
.L_7:
        /*0008*/ 	.byte	0x04, 0x17
        /*000a*/ 	.short	(.L_9 - .L_8)
.L_8:
        /*000c*/ 	.word	0x00000000
        /*0010*/ 	.short	0x0002
        /*0012*/ 	.short	0x0010
        /*0014*/ 	.byte	0x00, 0xf5, 0x21, 0x00


	//----- nvinfo : EIATTR_KPARAM_INFO
	.align		4
.L_9:
        /*0018*/ 	.byte	0x04, 0x17
        /*001a*/ 	.short	(.L_11 - .L_10)
.L_10:
        /*001c*/ 	.word	0x00000000
        /*0020*/ 	.short	0x0001
        /*0022*/ 	.short	0x0008
        /*0024*/ 	.byte	0x00, 0xf5, 0x21, 0x00


	//----- nvinfo : EIATTR_KPARAM_INFO
	.align		4
.L_11:
        /*0028*/ 	.byte	0x04, 0x17
        /*002a*/ 	.short	(.L_13 - .L_12)
.L_12:
        /*002c*/ 	.word	0x00000000
        /*0030*/ 	.short	0x0000
        /*0032*/ 	.short	0x0000
        /*0034*/ 	.byte	0x00, 0xf5, 0x21, 0x00


	//----- nvinfo : EIATTR_SPARSE_MMA_MASK
	.align		4
.L_13:
        /*0038*/ 	.byte	0x03, 0x50
        /*003a*/ 	.short	0x0000


	//----- nvinfo : EIATTR_MAXREG_COUNT
	.align		4
        /*003c*/ 	.byte	0x03, 0x1b
        /*003e*/ 	.short	0x00ff


	//----- nvinfo : EIATTR_MERCURY_ISA_VERSION
	.align		4
        /*0040*/ 	.byte	0x03, 0x5f
        /*0042*/ 	.short	0x0101


	//----- nvinfo : EIATTR_VRC_CTA_INIT_COUNT
	.align		4
        /*0044*/ 	.byte	0x02, 0x4a
	.zero		1
	.zero		1


	//----- nvinfo : EIATTR_EXIT_INSTR_OFFSETS
	.align		4
        /*0048*/ 	.byte	0x04, 0x1c
        /*004a*/ 	.short	(.L_15 - .L_14)


	//   ....[0]....
.L_14:
        /*004c*/ 	.word	0x000008a0


	//----- nvinfo : EIATTR_CBANK_PARAM_SIZE
	.align		4
.L_15:
        /*0050*/ 	.byte	0x03, 0x19
        /*0052*/ 	.short	0x0018


	//----- nvinfo : EIATTR_PARAM_CBANK
	.align		4
        /*0054*/ 	.byte	0x04, 0x0a
        /*0056*/ 	.short	(.L_17 - .L_16)
	.align		4
.L_16:
        /*0058*/ 	.word	index@(.nv.constant0._Z9addKernelPiS_S_)
        /*005c*/ 	.short	0x0380
        /*005e*/ 	.short	0x0018


	//----- nvinfo : EIATTR_SW_WAR
	.align		4
.L_17:
        /*0060*/ 	.byte	0x04, 0x36
        /*0062*/ 	.short	(.L_19 - .L_18)
.L_18:
        /*0064*/ 	.word	0x00000008
.L_19:


//--------------------- .nv.callgraph             --------------------------
	.section	.nv.callgraph,"",@"SHT_CUDA_CALLGRAPH"
	.align	4
	.sectionentsize	8
	.align		4
        /*0000*/ 	.word	0x00000000
	.align		4
        /*0004*/ 	.word	0xffffffff
	.align		4
        /*0008*/ 	.word	0x00000000
	.align		4
        /*000c*/ 	.word	0xfffffffe
	.align		4
        /*0010*/ 	.word	0x00000000
	.align		4
        /*0014*/ 	.word	0xfffffffd
	.align		4
        /*0018*/ 	.word	0x00000000
	.align		4
        /*001c*/ 	.word	0xfffffffc


//--------------------- .text._Z9addKernelPiS_S_  --------------------------
	.section	.text._Z9addKernelPiS_S_,"ax",@progbits
	.align	128
        .global         _Z9addKernelPiS_S_
        .type           _Z9addKernelPiS_S_,@function
        .size           _Z9addKernelPiS_S_,(.L_x_5 - _Z9addKernelPiS_S_)
        .other          _Z9addKernelPiS_S_,@"STO_CUDA_ENTRY STV_DEFAULT"
_Z9addKernelPiS_S_:
.text._Z9addKernelPiS_S_:
[----:B------:R-:W-:Y:S08]  /*0000*/  LDC R1, c[0x0][0x37c] ;  /* 0x0000df00ff017b82 */ /* 0x000ff00000000800 */
[----:B------:R-:W0:Y:S01]  /*0010*/  LDC R0, c[0x0][0x360] ;  /* 0x0000d800ff007b82 */ /* 0x000e220000000800 */
[----:B------:R-:W1:Y:S01]  /*0020*/  S2R R5, SR_TID.X ;  /* 0x0000000000057919 */ /* 0x000e620000002100 */
[----:B------:R-:W2:Y:S01]  /*0030*/  LDCU.64 UR4, c[0x0][0x358] ;  /* 0x00006b00ff0477ac */ /* 0x000ea20008000a00 */
[----:B------:R-:W-:Y:S01]  /*0040*/  HFMA2 R9, -RZ, RZ, 0, 0 ;  /* 0x00000000ff097431 */ /* 0x000fe200000001ff */
[----:B------:R-:W-:Y:S01]  /*0050*/  MOV R24, RZ ;  /* 0x000000ff00187202 */ /* 0x000fe20000000f00 */
[----:B------:R-:W3:Y:S01]  /*0060*/  S2R R3, SR_TID.Y ;  /* 0x0000000000037919 */ /* 0x000ee20000002200 */
[----:B0-----:R-:W-:Y:S01]  /*0070*/  ISETP.GE.U32.AND P0, PT, R0, 0x8, PT ;  /* 0x000000080000780c */ /* 0x001fe20003f06070 */
[----:B-1----:R-:W-:-:S12]  /*0080*/  IMAD R2, R5, R0, RZ ;  /* 0x0000000005027224 */ /* 0x002fd800078e02ff */
[----:B--23--:R-:W-:Y:S05]  /*0090*/  @!P0 BRA `(.L_x_0) ;  /* 0x0000000000e08947 */ /* 0x00cfea0003800000 */
[----:B------:R-:W0:Y:S01]  /*00a0*/  LDC.64 R4, c[0x0][0x380] ;  /* 0x0000e000ff047b82 */ /* 0x000e220000000a00 */
[C-C-:B------:R-:W-:Y:S01]  /*00b0*/  IMAD R6, R0.reuse, 0x3, R3.reuse ;  /* 0x0000000300067824 */ /* 0x140fe200078e0203 */
[----:B------:R-:W-:Y:S01]  /*00c0*/  MOV R24, RZ ;  /* 0x000000ff00187202 */ /* 0x000fe20000000f00 */
[C-C-:B------:R-:W-:Y:S01]  /*00d0*/  IMAD R7, R0.reuse, 0x5, R3.reuse ;  /* 0x0000000500077824 */ /* 0x140fe200078e0203 */
[C---:B------:R-:W-:Y:S01]  /*00e0*/  LOP3.LUT R9, R0.reuse, 0x7f8, RZ, 0xc0, !PT ;  /* 0x000007f800097812 */ /* 0x040fe200078ec0ff */
[C-C-:B------:R-:W-:Y:S01]  /*00f0*/  IMAD R8, R0.reuse, 0x7, R3.reuse ;  /* 0x0000000700087824 */ /* 0x140fe200078e0203 */
[----:B------:R-:W-:Y:S01]  /*0100*/  IADD3 R10, PT, PT, R3, R0, RZ ;  /* 0x00000000030a7210 */ /* 0x000fe20007ffe0ff */
[C---:B------:R-:W-:Y:S01]  /*0110*/  IMAD R27, R0.reuse, 0x6, R3 ;  /* 0x00000006001b7824 */ /* 0x040fe200078e0203 */
[----:B------:R-:W1:Y:S01]  /*0120*/  LDC.64 R12, c[0x0][0x388] ;  /* 0x0000e200ff0c7b82 */ /* 0x000e620000000a00 */
[----:B------:R-:W-:Y:S01]  /*0130*/  LEA R11, R0, R3, 0x2 ;  /* 0x00000003000b7211 */ /* 0x000fe200078e10ff */
[----:B0-----:R-:W-:-:S03]  /*0140*/  IMAD.WIDE.U32 R4, R2, 0x4, R4 ;  /* 0x0000000402047825 */ /* 0x001fc600078e0004 */
[----:B------:R-:W-:Y:S02]  /*0150*/  IADD3 R21, P0, PT, R4, 0x10, RZ ;  /* 0x0000001004157810 */ /* 0x000fe40007f1e0ff */
[C---:B------:R-:W-:Y:S02]  /*0160*/  LOP3.LUT R4, R0.reuse, 0xfffffff8, RZ, 0xc0, !PT ;  /* 0xfffffff800047812 */ /* 0x040fe400078ec0ff */
[----:B------:R-:W-:Y:S02]  /*0170*/  IADD3.X R26, PT, PT, RZ, R5, RZ, P0, !PT ;  /* 0x00000005ff1a7210 */ /* 0x000fe400007fe4ff */
[----:B------:R-:W-:Y:S02]  /*0180*/  LEA R5, R0, R3, 0x1 ;  /* 0x0000000300057211 */ /* 0x000fe400078e08ff */
[----:B-1----:R-:W-:-:S07]  /*0190*/  IADD3 R4, PT, PT, -R4, RZ, RZ ;  /* 0x000000ff04047210 */ /* 0x002fce0007ffe1ff */
.L_x_1:
[--C-:B------:R-:W-:Y:S01]  /*01a0*/  IMAD.WIDE.U32 R22, R3, 0x4, R12.reuse ;  /* 0x0000000403167825 */ /* 0x100fe200078e000c */
[----:B------:R-:W-:Y:S02]  /*01b0*/  MOV R14, R21 ;  /* 0x00000015000e7202 */ /* 0x000fe40000000f00 */
[----:B------:R-:W-:Y:S01]  /*01c0*/  MOV R15, R26 ;  /* 0x0000001a000f7202 */ /* 0x000fe20000000f00 */
[--C-:B------:R-:W-:Y:S02]  /*01d0*/  IMAD.WIDE.U32 R18, R10, 0x4, R12.reuse ;  /* 0x000000040a127825 */ /* 0x100fe400078e000c */
[----:B------:R-:W2:Y:S02]  /*01e0*/  LDG.E R23, desc[UR4][R22.64] ;  /* 0x0000000416177981 */ /* 0x000ea4000c1e1900 */
[--C-:B------:R-:W-:Y:S02]  /*01f0*/  IMAD.WIDE.U32 R16, R5, 0x4, R12.reuse ;  /* 0x0000000405107825 */ /* 0x100fe400078e000c */
[----:B------:R-:W3:Y:S02]  /*0200*/  LDG.E R18, desc[UR4][R18.64] ;  /* 0x0000000412127981 */ /* 0x000ee4000c1e1900 */
[----:B------:R-:W-:-:S02]  /*0210*/  IMAD.WIDE.U32 R20, R6, 0x4, R12 ;  /* 0x0000000406147825 */ /* 0x000fc400078e000c */
[----:B------:R-:W3:Y:S04]  /*0220*/  LDG.E R25, desc[UR4][R14.64+-0xc] ;  /* 0xfffff4040e197981 */ /* 0x000ee8000c1e1900 */
[----:B------:R-:W2:Y:S04]  /*0230*/  LDG.E R22, desc[UR4][R14.64+-0x10] ;  /* 0xfffff0040e167981 */ /* 0x000ea8000c1e1900 */
[----:B------:R-:W4:Y:S04]  /*0240*/  LDG.E R16, desc[UR4][R16.64] ;  /* 0x0000000410107981 */ /* 0x000f28000c1e1900 */
[----:B------:R-:W4:Y:S04]  /*0250*/  LDG.E R29, desc[UR4][R14.64+-0x8] ;  /* 0xfffff8040e1d7981 */ /* 0x000f28000c1e1900 */
[----:B------:R-:W5:Y:S04]  /*0260*/  LDG.E R21, desc[UR4][R20.64] ;  /* 0x0000000414157981 */ /* 0x000f68000c1e1900 */
[----:B------:R-:W5:Y:S04]  /*0270*/  LDG.E R26, desc[UR4][R14.64+-0x4] ;  /* 0xfffffc040e1a7981 */ /* 0x000f68000c1e1900 */
[----:B------:R-:W5:Y:S01]  /*0280*/  LDG.E R20, desc[UR4][R14.64+0x8] ;  /* 0x000008040e147981 */ /* 0x000f62000c1e1900 */
[----:B--2---:R-:W-:-:S02]  /*0290*/  IMAD R24, R22, R23, R24 ;  /* 0x0000001716187224 */ /* 0x004fc400078e0218 */
[----:B------:R-:W-:-:S04]  /*02a0*/  IMAD.WIDE.U32 R22, R11, 0x4, R12 ;  /* 0x000000040b167825 */ /* 0x000fc800078e000c */
[----:B---3--:R-:W-:Y:S02]  /*02b0*/  IMAD R28, R25, R18, R24 ;  /* 0x00000012191c7224 */ /* 0x008fe400078e0218 */
[----:B------:R-:W-:Y:S01]  /*02c0*/  IMAD.WIDE.U32 R24, R7, 0x4, R12 ;  /* 0x0000000407187825 */ /* 0x000fe200078e000c */
[----:B------:R-:W2:Y:S03]  /*02d0*/  LDG.E R22, desc[UR4][R22.64] ;  /* 0x0000000416167981 */ /* 0x000ea6000c1e1900 */
[----:B----4-:R-:W-:Y:S02]  /*02e0*/  IMAD R28, R29, R16, R28 ;  /* 0x000000101d1c7224 */ /* 0x010fe400078e021c */
[----:B------:R-:W2:Y:S01]  /*02f0*/  LDG.E R29, desc[UR4][R14.64] ;  /* 0x000000040e1d7981 */ /* 0x000ea2000c1e1900 */
[----:B------:R-:W-:-:S03]  /*0300*/  IMAD.WIDE.U32 R16, R27, 0x4, R12 ;  /* 0x000000041b107825 */ /* 0x000fc600078e000c */
[----:B------:R-:W3:Y:S01]  /*0310*/  LDG.E R24, desc[UR4][R24.64] ;  /* 0x0000000418187981 */ /* 0x000ee2000c1e1900 */
[----:B-----5:R-:W-:-:S03]  /*0320*/  IMAD R26, R26, R21, R28 ;  /* 0x000000151a1a7224 */ /* 0x020fc600078e021c */
[----:B------:R-:W3:Y:S01]  /*0330*/  LDG.E R21, desc[UR4][R14.64+0x4] ;  /* 0x000004040e157981 */ /* 0x000ee2000c1e1900 */
[----:B------:R-:W-:-:S03]  /*0340*/  IMAD.WIDE.U32 R18, R8, 0x4, R12 ;  /* 0x0000000408127825 */ /* 0x000fc600078e000c */
[----:B------:R-:W4:Y:S04]  /*0350*/  LDG.E R17, desc[UR4][R16.64] ;  /* 0x0000000410117981 */ /* 0x000f28000c1e1900 */
[----:B------:R-:W5:Y:S04]  /*0360*/  LDG.E R18, desc[UR4][R18.64] ;  /* 0x0000000412127981 */ /* 0x000f68000c1e1900 */
[----:B------:R-:W5:Y:S01]  /*0370*/  LDG.E R23, desc[UR4][R14.64+0xc] ;  /* 0x00000c040e177981 */ /* 0x000f62000c1e1900 */
[----:B------:R-:W-:-:S04]  /*0380*/  IADD3 R4, PT, PT, R4, 0x8, RZ ;  /* 0x0000000804047810 */ /* 0x000fc80007ffe0ff */
[----:B------:R-:W-:Y:S01]  /*0390*/  ISETP.NE.AND P0, PT, R4, RZ, PT ;  /* 0x000000ff0400720c */ /* 0x000fe20003f05270 */
[----:B------:R-:W-:-:S04]  /*03a0*/  IMAD.WIDE.U32 R12, R0, 0x20, R12 ;  /* 0x00000020000c7825 */ /* 0x000fc800078e000c */
[----:B--2---:R-:W-:-:S04]  /*03b0*/  IMAD R22, R29, R22, R26 ;  /* 0x000000161d167224 */ /* 0x004fc800078e021a */
[----:B---3--:R-:W-:Y:S01]  /*03c0*/  IMAD R22, R21, R24, R22 ;  /* 0x0000001815167224 */ /* 0x008fe200078e0216 */
[----:B------:R-:W-:-:S03]  /*03d0*/  IADD3 R21, P1, PT, R14, 0x20, RZ ;  /* 0x000000200e157810 */ /* 0x000fc60007f3e0ff */
[----:B----4-:R-:W-:Y:S01]  /*03e0*/  IMAD R20, R20, R17, R22 ;  /* 0x0000001114147224 */ /* 0x010fe200078e0216 */
[----:B------:R-:W-:-:S03]  /*03f0*/  IADD3.X R26, PT, PT, RZ, R15, RZ, P1, !PT ;  /* 0x0000000fff1a7210 */ /* 0x000fc60000ffe4ff */
[----:B-----5:R-:W-:Y:S01]  /*0400*/  IMAD R24, R23, R18, R20 ;  /* 0x0000001217187224 */ /* 0x020fe200078e0214 */
[----:B------:R-:W-:Y:S06]  /*0410*/  @P0 BRA `(.L_x_1) ;  /* 0xfffffffc00600947 */ /* 0x000fec000383ffff */
.L_x_0:
[----:B------:R-:W-:-:S13]  /*0420*/  LOP3.LUT P0, R4, R0, 0x7, RZ, 0xc0, !PT ;  /* 0x0000000700047812 */ /* 0x000fda000780c0ff */
[----:B------:R-:W-:Y:S05]  /*0430*/  @!P0 BRA `(.L_x_2) ;  /* 0x0000000400088947 */ /* 0x000fea0003800000 */
[----:B------:R-:W-:Y:S02]  /*0440*/  ISETP.GE.U32.AND P1, PT, R4, 0x4, PT ;  /* 0x000000040400780c */ /* 0x000fe40003f26070 */
[----:B------:R-:W-:-:S04]  /*0450*/  LOP3.LUT R19, R0, 0x3, RZ, 0xc0, !PT ;  /* 0x0000000300137812 */ /* 0x000fc800078ec0ff */
[----:B------:R-:W-:-:S07]  /*0460*/  ISETP.NE.AND P0, PT, R19, RZ, PT ;  /* 0x000000ff1300720c */ /* 0x000fce0003f05270 */
[----:B------:R-:W-:Y:S06]  /*0470*/  @!P1 BRA `(.L_x_3) ;  /* 0x0000000000749947 */ /* 0x000fec0003800000 */
[----:B------:R-:W0:Y:S01]  /*0480*/  LDC.64 R4, c[0x0][0x388] ;  /* 0x0000e200ff047b82 */ /* 0x000e220000000a00 */
[----:B------:R-:W1:Y:S01]  /*0490*/  LDCU.64 UR6, c[0x0][0x380] ;  /* 0x00007000ff0677ac */ /* 0x000e620008000a00 */
[-C--:B------:R-:W-:Y:S01]  /*04a0*/  IMAD R13, R9, R0.reuse, R3 ;  /* 0x00000000090d7224 */ /* 0x080fe200078e0203 */
[CC--:B------:R-:W-:Y:S02]  /*04b0*/  IADD3 R7, PT, PT, R2.reuse, R9.reuse, RZ ;  /* 0x0000000902077210 */ /* 0x0c0fe40007ffe0ff */
[----:B------:R-:W-:Y:S02]  /*04c0*/  IADD3 R8, P1, PT, R2, R9, RZ ;  /* 0x0000000902087210 */ /* 0x000fe40007f3e0ff */
[----:B------:R-:W-:Y:S01]  /*04d0*/  IADD3 R15, PT, PT, R0, R13, R0 ;  /* 0x0000000d000f7210 */ /* 0x000fe20007ffe000 */
[----:B------:R-:W2:Y:S03]  /*04e0*/  LDC.64 R16, c[0x0][0x380] ;  /* 0x0000e000ff107b82 */ /* 0x000ea60000000a00 */
[----:B------:R-:W-:Y:S01]  /*04f0*/  IADD3 R21, PT, PT, R15, R0, RZ ;  /* 0x000000000f157210 */ /* 0x000fe20007ffe0ff */
[----:B0-----:R-:W-:-:S04]  /*0500*/  IMAD.WIDE.U32 R10, R13, 0x4, R4 ;  /* 0x000000040d0a7825 */ /* 0x001fc800078e0004 */
[----:B------:R-:W-:Y:S02]  /*0510*/  IMAD.WIDE R12, R0, 0x4, R10 ;  /* 0x00000004000c7825 */ /* 0x000fe400078e020a */
[----:B------:R-:W3:Y:S02]  /*0520*/  LDG.E R10, desc[UR4][R10.64] ;  /* 0x000000040a0a7981 */ /* 0x000ee4000c1e1900 */
[----:B--2---:R-:W-:Y:S01]  /*0530*/  IMAD.WIDE.U32 R16, R7, 0x4, R16 ;  /* 0x0000000407107825 */ /* 0x004fe200078e0010 */
[----:B------:R-:W-:Y:S01]  /*0540*/  IADD3.X R7, PT, PT, RZ, RZ, RZ, P1, !PT ;  /* 0x000000ffff077210 */ /* 0x000fe20000ffe4ff */
[----:B------:R-:W2:Y:S01]  /*0550*/  LDG.E R18, desc[UR4][R12.64] ;  /* 0x000000040c127981 */ /* 0x000ea2000c1e1900 */
[----:B-1----:R-:W-:Y:S01]  /*0560*/  LEA R6, P1, R8, UR6, 0x2 ;  /* 0x0000000608067c11 */ /* 0x002fe2000f8210ff */
[----:B------:R-:W-:Y:S02]  /*0570*/  IMAD.WIDE R14, R0, 0x4, R12 ;  /* 0x00000004000e7825 */ /* 0x000fe400078e020c */
[----:B------:R-:W3:Y:S01]  /*0580*/  LDG.E R17, desc[UR4][R16.64] ;  /* 0x0000000410117981 */ /* 0x000ee2000c1e1900 */
[----:B------:R-:W-:Y:S01]  /*0590*/  LEA.HI.X R7, R8, UR7, R7, 0x2, P1 ;  /* 0x0000000708077c11 */ /* 0x000fe200088f1407 */
[----:B------:R-:W-:-:S02]  /*05a0*/  IMAD.WIDE.U32 R4, R21, 0x4, R4 ;  /* 0x0000000415047825 */ /* 0x000fc400078e0004 */
[----:B------:R-:W4:Y:S04]  /*05b0*/  LDG.E R14, desc[UR4][R14.64] ;  /* 0x000000040e0e7981 */ /* 0x000f28000c1e1900 */
[----:B------:R-:W2:Y:S04]  /*05c0*/  LDG.E R8, desc[UR4][R6.64+0x4] ;  /* 0x0000040406087981 */ /* 0x000ea8000c1e1900 */
[----:B------:R-:W4:Y:S04]  /*05d0*/  LDG.E R21, desc[UR4][R6.64+0x8] ;  /* 0x0000080406157981 */ /* 0x000f28000c1e1900 */
[----:B------:R-:W5:Y:S04]  /*05e0*/  LDG.E R23, desc[UR4][R6.64+0xc] ;  /* 0x00000c0406177981 */ /* 0x000f68000c1e1900 */
[----:B------:R-:W5:Y:S01]  /*05f0*/  LDG.E R4, desc[UR4][R4.64] ;  /* 0x0000000404047981 */ /* 0x000f62000c1e1900 */
[----:B------:R-:W-:Y:S01]  /*0600*/  IADD3 R9, PT, PT, R9, 0x4, RZ ;  /* 0x0000000409097810 */ /* 0x000fe20007ffe0ff */
[----:B---3--:R-:W-:-:S04]  /*0610*/  IMAD R17, R17, R10, R24 ;  /* 0x0000000a11117224 */ /* 0x008fc800078e0218 */
[----:B--2---:R-:W-:-:S04]  /*0620*/  IMAD R8, R8, R18, R17 ;  /* 0x0000001208087224 */ /* 0x004fc800078e0211 */
[----:B----4-:R-:W-:-:S04]  /*0630*/  IMAD R8, R21, R14, R8 ;  /* 0x0000000e15087224 */ /* 0x010fc800078e0208 */
[----:B-----5:R-:W-:-:S07]  /*0640*/  IMAD R24, R23, R4, R8 ;  /* 0x0000000417187224 */ /* 0x020fce00078e0208 */
.L_x_3:
[----:B------:R-:W-:Y:S05]  /*0650*/  @!P0 BRA `(.L_x_2) ;  /* 0x0000000000808947 */ /* 0x000fea0003800000 */
[----:B------:R-:W-:Y:S01]  /*0660*/  ISETP.NE.AND P1, PT, R19, 0x1, PT ;  /* 0x000000011300780c */ /* 0x000fe20003f25270 */
[----:B------:R-:W0:Y:S01]  /*0670*/  LDC.64 R16, c[0x0][0x380] ;  /* 0x0000e000ff107b82 */ /* 0x000e220000000a00 */
[----:B------:R-:W-:-:S04]  /*0680*/  LOP3.LUT R8, R0, 0x1, RZ, 0xc0, !PT ;  /* 0x0000000100087812 */ /* 0x000fc800078ec0ff */
[----:B------:R-:W-:-:S03]  /*0690*/  ISETP.NE.U32.AND P0, PT, R8, 0x1, PT ;  /* 0x000000010800780c */ /* 0x000fc60003f05070 */
[----:B------:R-:W1:Y:S04]  /*06a0*/  LDC.64 R12, c[0x0][0x388] ;  /* 0x0000e200ff0c7b82 */ /* 0x000e680000000a00 */
[CC--:B------:R-:W-:Y:S01]  /*06b0*/  @P1 IADD3 R8, P2, PT, R2.reuse, R9.reuse, RZ ;  /* 0x0000000902081210 */ /* 0x0c0fe20007f5e0ff */
[C---:B------:R-:W-:Y:S01]  /*06c0*/  @P1 IMAD R19, R9.reuse, R0, R3 ;  /* 0x0000000009131224 */ /* 0x040fe200078e0203 */
[----:B------:R-:W-:Y:S02]  /*06d0*/  @P1 IADD3 R15, PT, PT, R2, R9, RZ ;  /* 0x00000009020f1210 */ /* 0x000fe40007ffe0ff */
[----:B------:R-:W2:Y:S01]  /*06e0*/  @P1 LDC.64 R10, c[0x0][0x380] ;  /* 0x0000e000ff0a1b82 */ /* 0x000ea20000000a00 */
[----:B------:R-:W-:Y:S02]  /*06f0*/  @P1 IADD3.X R14, PT, PT, RZ, RZ, RZ, P2, !PT ;  /* 0x000000ffff0e1210 */ /* 0x000fe400017fe4ff */
[----:B------:R-:W-:-:S05]  /*0700*/  @P1 IADD3 R9, PT, PT, R9, 0x2, RZ ;  /* 0x0000000209091810 */ /* 0x000fca0007ffe0ff */
[----:B------:R-:W3:Y:S01]  /*0710*/  LDC.64 R4, c[0x0][0x380] ;  /* 0x0000e000ff047b82 */ /* 0x000ee20000000a00 */
[----:B0-----:R-:W-:-:S07]  /*0720*/  @P1 IMAD.WIDE.U32 R16, R15, 0x4, R16 ;  /* 0x000000040f101825 */ /* 0x001fce00078e0010 */
[----:B------:R-:W0:Y:S01]  /*0730*/  LDC.64 R6, c[0x0][0x388] ;  /* 0x0000e200ff067b82 */ /* 0x000e220000000a00 */
[----:B--2---:R-:W-:Y:S01]  /*0740*/  @P1 LEA R10, P2, R8, R10, 0x2 ;  /* 0x0000000a080a1211 */ /* 0x004fe200078410ff */
[----:B------:R-:W-:Y:S01]  /*0750*/  @!P0 IMAD R21, R0, R9, R3 ;  /* 0x0000000900158224 */ /* 0x000fe200078e0203 */
[----:B------:R-:W2:Y:S02]  /*0760*/  @P1 LDG.E R17, desc[UR4][R16.64] ;  /* 0x0000000410111981 */ /* 0x000ea4000c1e1900 */
[----:B------:R-:W-:Y:S01]  /*0770*/  @P1 LEA.HI.X R11, R8, R11, R14, 0x2, P2 ;  /* 0x0000000b080b1211 */ /* 0x000fe200010f140e */
[C-C-:B-1----:R-:W-:Y:S01]  /*0780*/  @P1 IMAD.WIDE.U32 R14, R19.reuse, 0x4, R12.reuse ;  /* 0x00000004130e1825 */ /* 0x142fe200078e000c */
[----:B------:R-:W-:Y:S02]  /*0790*/  @P1 IADD3 R19, PT, PT, R19, R0, RZ ;  /* 0x0000000013131210 */ /* 0x000fe40007ffe0ff */
[----:B------:R-:W-:Y:S01]  /*07a0*/  @!P0 IADD3 R9, PT, PT, R2, R9, RZ ;  /* 0x0000000902098210 */ /* 0x000fe20007ffe0ff */
[----:B------:R-:W4:Y:S02]  /*07b0*/  @P1 LDG.E R10, desc[UR4][R10.64+0x4] ;  /* 0x000004040a0a1981 */ /* 0x000f24000c1e1900 */
[----:B------:R-:W-:-:S02]  /*07c0*/  @P1 IMAD.WIDE.U32 R12, R19, 0x4, R12 ;  /* 0x00000004130c1825 */ /* 0x000fc400078e000c */
[----:B------:R-:W2:Y:S02]  /*07d0*/  @P1 LDG.E R14, desc[UR4][R14.64] ;  /* 0x000000040e0e1981 */ /* 0x000ea4000c1e1900 */
[----:B---3--:R-:W-:Y:S02]  /*07e0*/  @!P0 IMAD.WIDE.U32 R4, R9, 0x4, R4 ;  /* 0x0000000409048825 */ /* 0x008fe400078e0004 */
[----:B------:R-:W4:Y:S02]  /*07f0*/  @P1 LDG.E R12, desc[UR4][R12.64] ;  /* 0x000000040c0c1981 */ /* 0x000f24000c1e1900 */
[----:B0-----:R-:W-:Y:S02]  /*0800*/  @!P0 IMAD.WIDE.U32 R6, R21, 0x4, R6 ;  /* 0x0000000415068825 */ /* 0x001fe400078e0006 */
[----:B------:R-:W3:Y:S04]  /*0810*/  @!P0 LDG.E R5, desc[UR4][R4.64] ;  /* 0x0000000404058981 */ /* 0x000ee8000c1e1900 */
[----:B------:R-:W3:Y:S01]  /*0820*/  @!P0 LDG.E R6, desc[UR4][R6.64] ;  /* 0x0000000406068981 */ /* 0x000ee2000c1e1900 */
[----:B--2---:R-:W-:-:S04]  /*0830*/  @P1 IMAD R17, R17, R14, R24 ;  /* 0x0000000e11111224 */ /* 0x004fc800078e0218 */
[----:B----4-:R-:W-:-:S04]  /*0840*/  @P1 IMAD R24, R10, R12, R17 ;  /* 0x0000000c0a181224 */ /* 0x010fc800078e0211 */
[----:B---3--:R-:W-:-:S07]  /*0850*/  @!P0 IMAD R24, R5, R6, R24 ;  /* 0x0000000605188224 */ /* 0x008fce00078e0218 */
.L_x_2:
[----:B------:R-:W0:Y:S01]  /*0860*/  LDC.64 R4, c[0x0][0x390] ;  /* 0x0000e400ff047b82 */ /* 0x000e220000000a00 */
[----:B------:R-:W-:-:S05]  /*0870*/  IADD3 R3, PT, PT, R2, R3, RZ ;  /* 0x0000000302037210 */ /* 0x000fca0007ffe0ff */
[----:B0-----:R-:W-:-:S05]  /*0880*/  IMAD.WIDE.U32 R2, R3, 0x4, R4 ;  /* 0x0000000403027825 */ /* 0x001fca00078e0004 */
[----:B------:R-:W-:Y:S01]  /*0890*/  STG.E desc[UR4][R2.64], R24 ;  /* 0x0000001802007986 */ /* 0x000fe2000c101904 */
[----:B------:R-:W-:Y:S05]  /*08a0*/  EXIT ;  /* 0x000000000000794d */ /* 0x000fea0003800000 */
.L_x_4:
[----:B------:R-:W-:-:S00]  /*08b0*/  BRA `(.L_x_4) ;  /* 0xfffffffc00fc7947 */ /* 0x000fc0000383ffff */
[----:B------:R-:W-:-:S00]  /*08c0*/  NOP ;  /* 0x0000000000007918 */ /* 0x000fc00000000000 */
        /* <DEDUP_REMOVED lines=11> */
.L_x_5:


//--------------------- .nv.shared.reserved.0     --------------------------
	.section	.nv.shared.reserved.0,"aw",@nobits
	.weak		__nv_reservedSMEM_offset_0_alias
	.size		__nv_reservedSMEM_offset_0_alias, 0, 64
	.other		__nv_reservedSMEM_offset_0_alias,@"STO_CUDA_RESERVED_SHARED STV_DEFAULT"
__nv_reservedSMEM_offset_0_alias:
	.zero		0
	.zero		64


//--------------------- .nv.constant0._Z9addKernelPiS_S_ --------------------------
	.section	.nv.constant0._Z9addKernelPiS_S_,"a",@progbits
	.sectionflags	@""
	.align	4
.nv.constant0._Z9addKernelPiS_S_:
	.zero		920


//--------------------- SYMBOLS --------------------------

	.type		.nv.reservedSmem.offset0,@object
	.size		.nv.reservedSmem.offset0,0x4
